//
// Generated by NVIDIA NVVM Compiler
//
// Compiler Build ID: CL-36424714
// Cuda compilation tools, release 13.0, V13.0.88
// Based on NVVM 20.0.0
//

.version 9.0
.target sm_100
.address_size 64

	// .globl	_Z28matrix_multiplication_sharedPdS_S_i
// _ZZ28matrix_multiplication_sharedPdS_S_iE8shared_a has been demoted
// _ZZ28matrix_multiplication_sharedPdS_S_iE8shared_b has been demoted

.visible .entry _Z28matrix_multiplication_sharedPdS_S_i(
	.param .u64 .ptr .align 1 _Z28matrix_multiplication_sharedPdS_S_i_param_0,
	.param .u64 .ptr .align 1 _Z28matrix_multiplication_sharedPdS_S_i_param_1,
	.param .u64 .ptr .align 1 _Z28matrix_multiplication_sharedPdS_S_i_param_2,
	.param .u32 _Z28matrix_multiplication_sharedPdS_S_i_param_3
)
{
	.reg .pred 	%p<8>;
	.reg .b32 	%r<45>;
	.reg .b64 	%rd<13>;
	.reg .b64 	%fd<63>;
	// demoted variable
	.shared .align 8 .b8 _ZZ28matrix_multiplication_sharedPdS_S_iE8shared_a[2048];
	// demoted variable
	.shared .align 8 .b8 _ZZ28matrix_multiplication_sharedPdS_S_iE8shared_b[2048];
	ld.param.u64 	%rd4, [_Z28matrix_multiplication_sharedPdS_S_i_param_0];
	ld.param.u64 	%rd5, [_Z28matrix_multiplication_sharedPdS_S_i_param_1];
	ld.param.u64 	%rd6, [_Z28matrix_multiplication_sharedPdS_S_i_param_2];
	ld.param.u32 	%r23, [_Z28matrix_multiplication_sharedPdS_S_i_param_3];
	mov.u32 	%r41, %tid.y;
	mov.u32 	%r24, %ntid.y;
	mov.u32 	%r25, %ctaid.y;
	mad.lo.s32 	%r2, %r24, %r25, %r41;
	mov.u32 	%r42, %tid.x;
	mov.u32 	%r26, %ntid.x;
	mov.u32 	%r27, %ctaid.x;
	mad.lo.s32 	%r4, %r26, %r27, %r42;
	setp.lt.s32 	%p1, %r23, 1;
	mov.f64 	%fd62, 0d0000000000000000;
	@%p1 bra 	$L__BB0_7;
	add.s32 	%r28, %r23, 15;
	shr.u32 	%r29, %r28, 4;
	shl.b32 	%r30, %r41, 4;
	add.s32 	%r31, %r30, %r42;
	shl.b32 	%r32, %r31, 3;
	mov.u32 	%r33, _ZZ28matrix_multiplication_sharedPdS_S_iE8shared_a;
	add.s32 	%r5, %r33, %r32;
	mov.u32 	%r34, _ZZ28matrix_multiplication_sharedPdS_S_iE8shared_b;
	add.s32 	%r6, %r34, %r32;
	shl.b32 	%r35, %r41, 7;
	add.s32 	%r7, %r33, %r35;
	shl.b32 	%r36, %r42, 3;
	add.s32 	%r8, %r34, %r36;
	neg.s32 	%r44, %r29;
	mad.lo.s32 	%r43, %r23, %r2, %r42;
	mad.lo.s32 	%r40, %r41, %r23, %r4;
	shl.b32 	%r12, %r23, 4;
	cvta.to.global.u64 	%rd1, %rd4;
	cvta.to.global.u64 	%rd2, %rd5;
	mov.f64 	%fd62, 0d0000000000000000;
$L__BB0_2:
	mul.wide.s32 	%rd7, %r43, 8;
	add.s64 	%rd3, %rd1, %rd7;
	max.u32 	%r37, %r2, %r42;
	setp.ge.u32 	%p2, %r37, %r23;
	mov.f64 	%fd60, 0d0000000000000000;
	@%p2 bra 	$L__BB0_4;
	ld.global.f64 	%fd60, [%rd3];
$L__BB0_4:
	setp.ge.s32 	%p3, %r4, %r23;
	st.shared.f64 	[%r5], %fd60;
	setp.ge.u32 	%p4, %r41, %r23;
	mov.f64 	%fd61, 0d0000000000000000;
	or.pred  	%p5, %p3, %p4;
	@%p5 bra 	$L__BB0_6;
	mul.wide.s32 	%rd8, %r40, 8;
	add.s64 	%rd9, %rd2, %rd8;
	ld.global.f64 	%fd61, [%rd9];
$L__BB0_6:
	st.shared.f64 	[%r6], %fd61;
	bar.sync 	0;
	ld.shared.f64 	%fd12, [%r7];
	ld.shared.f64 	%fd13, [%r8];
	fma.rn.f64 	%fd14, %fd12, %fd13, %fd62;
	ld.shared.f64 	%fd15, [%r7+8];
	ld.shared.f64 	%fd16, [%r8+128];
	fma.rn.f64 	%fd17, %fd15, %fd16, %fd14;
	ld.shared.f64 	%fd18, [%r7+16];
	ld.shared.f64 	%fd19, [%r8+256];
	fma.rn.f64 	%fd20, %fd18, %fd19, %fd17;
	ld.shared.f64 	%fd21, [%r7+24];
	ld.shared.f64 	%fd22, [%r8+384];
	fma.rn.f64 	%fd23, %fd21, %fd22, %fd20;
	ld.shared.f64 	%fd24, [%r7+32];
	ld.shared.f64 	%fd25, [%r8+512];
	fma.rn.f64 	%fd26, %fd24, %fd25, %fd23;
	ld.shared.f64 	%fd27, [%r7+40];
	ld.shared.f64 	%fd28, [%r8+640];
	fma.rn.f64 	%fd29, %fd27, %fd28, %fd26;
	ld.shared.f64 	%fd30, [%r7+48];
	ld.shared.f64 	%fd31, [%r8+768];
	fma.rn.f64 	%fd32, %fd30, %fd31, %fd29;
	ld.shared.f64 	%fd33, [%r7+56];
	ld.shared.f64 	%fd34, [%r8+896];
	fma.rn.f64 	%fd35, %fd33, %fd34, %fd32;
	ld.shared.f64 	%fd36, [%r7+64];
	ld.shared.f64 	%fd37, [%r8+1024];
	fma.rn.f64 	%fd38, %fd36, %fd37, %fd35;
	ld.shared.f64 	%fd39, [%r7+72];
	ld.shared.f64 	%fd40, [%r8+1152];
	fma.rn.f64 	%fd41, %fd39, %fd40, %fd38;
	ld.shared.f64 	%fd42, [%r7+80];
	ld.shared.f64 	%fd43, [%r8+1280];
	fma.rn.f64 	%fd44, %fd42, %fd43, %fd41;
	ld.shared.f64 	%fd45, [%r7+88];
	ld.shared.f64 	%fd46, [%r8+1408];
	fma.rn.f64 	%fd47, %fd45, %fd46, %fd44;
	ld.shared.f64 	%fd48, [%r7+96];
	ld.shared.f64 	%fd49, [%r8+1536];
	fma.rn.f64 	%fd50, %fd48, %fd49, %fd47;
	ld.shared.f64 	%fd51, [%r7+104];
	ld.shared.f64 	%fd52, [%r8+1664];
	fma.rn.f64 	%fd53, %fd51, %fd52, %fd50;
	ld.shared.f64 	%fd54, [%r7+112];
	ld.shared.f64 	%fd55, [%r8+1792];
	fma.rn.f64 	%fd56, %fd54, %fd55, %fd53;
	ld.shared.f64 	%fd57, [%r7+120];
	ld.shared.f64 	%fd58, [%r8+1920];
	fma.rn.f64 	%fd62, %fd57, %fd58, %fd56;
	bar.sync 	0;
	add.s32 	%r44, %r44, 1;
	setp.ne.s32 	%p6, %r44, 0;
	add.s32 	%r43, %r43, 16;
	add.s32 	%r42, %r42, 16;
	add.s32 	%r41, %r41, 16;
	add.s32 	%r40, %r40, %r12;
	@%p6 bra 	$L__BB0_2;
$L__BB0_7:
	max.s32 	%r38, %r2, %r4;
	setp.ge.s32 	%p7, %r38, %r23;
	@%p7 bra 	$L__BB0_9;
	mad.lo.s32 	%r39, %r23, %r2, %r4;
	cvta.to.global.u64 	%rd10, %rd6;
	mul.wide.s32 	%rd11, %r39, 8;
	add.s64 	%rd12, %rd10, %rd11;
	st.global.f64 	[%rd12], %fd62;
$L__BB0_9:
	ret;

}


// ===== COMPILED SASS (sm_100) =====

	.target	sm_100

	.elftype	@"ET_EXEC"


//--------------------- .note.nv.tkinfo           --------------------------
	.section	.note.nv.tkinfo,"",@"SHT_NOTE"
	.sectionflags	@"SHF_NOTE_NV_TKINFO"
	.tkinfo
        /*0018*/ 	.word	0x00000002
        /*0030*/ 	.string	""
        /*0030*/ 	.string	"ptxas"
        /*0030*/ 	.string	"Cuda compilation tools, release 13.0, V13.0.88"
        /*0030*/ 	.string	"Build cuda_13.0.r13.0/compiler.36424714_0"
        /*0030*/ 	.string	"-arch sm_100 -m 64 "



//--------------------- .note.nv.cuinfo           --------------------------
	.section	.note.nv.cuinfo,"",@"SHT_NOTE"
	.sectionflags	@"SHF_NOTE_NV_CUINFO"
        /*0018*/ 	.short	0x0002
        /*001a*/ 	.short	0x0064
        /*001c*/ 	.short	0x0082
	.zero		2


//--------------------- .nv.info                  --------------------------
	.section	.nv.info,"",@"SHT_CUDA_INFO"
	.align	4


	//----- nvinfo : EIATTR_REGCOUNT
	.align		4
        /*0000*/ 	.byte	0x04, 0x2f
        /*0002*/ 	.short	(.L_1 - .L_0)
	.align		4
.L_0:
        /*0004*/ 	.word	index@(_Z28matrix_multiplication_sharedPdS_S_i)
        /*0008*/ 	.word	0x00000020


	//----- nvinfo : EIATTR_FRAME_SIZE
	.align		4
.L_1:
        /*000c*/ 	.byte	0x04, 0x11
        /*000e*/ 	.short	(.L_3 - .L_2)
	.align		4
.L_2:
        /*0010*/ 	.word	index@(_Z28matrix_multiplication_sharedPdS_S_i)
        /*0014*/ 	.word	0x00000000


	//----- nvinfo : EIATTR_MIN_STACK_SIZE
	.align		4
.L_3:
        /*0018*/ 	.byte	0x04, 0x12
        /*001a*/ 	.short	(.L_5 - .L_4)
	.align		4
.L_4:
        /*001c*/ 	.word	index@(_Z28matrix_multiplication_sharedPdS_S_i)
        /*0020*/ 	.word	0x00000000
.L_5:


//--------------------- .nv.compat                --------------------------
	.section	.nv.compat,"",@"SHT_CUDA_COMPAT_INFO"
	.align	4
        /*0000*/ 	.byte	0x02, 0x09, 0x00, 0x00, 0x02, 0x02, 0x01, 0x00, 0x02, 0x05, 0x05, 0x00, 0x03, 0x07, 0x01, 0x01
        /*0010*/ 	.byte	0x02, 0x03, 0x00, 0x00, 0x02, 0x06, 0x01, 0x00, 0x04, 0x0b, 0x08, 0x00, 0x01, 0x00, 0x00, 0x00
        /*0020*/ 	.byte	0x00, 0x00, 0x00, 0x00


//--------------------- .nv.info._Z28matrix_multiplication_sharedPdS_S_i --------------------------
	.section	.nv.info._Z28matrix_multiplication_sharedPdS_S_i,"",@"SHT_CUDA_INFO"
	.sectionflags	@""
	.align	4


	//----- nvinfo : EIATTR_CUDA_API_VERSION
	.align		4
        /*0000*/ 	.byte	0x04, 0x37
        /*0002*/ 	.short	(.L_7 - .L_6)
.L_6:
        /*0004*/ 	.word	0x00000082


	//----- nvinfo : EIATTR_KPARAM_INFO
	.align		4
.L_7:
        /*0008*/ 	.byte	0x04, 0x17
        /*000a*/ 	.short	(.L_9 - .L_8)
.L_8:
        /*000c*/ 	.word	0x00000000
        /*0010*/ 	.short	0x0003
        /*0012*/ 	.short	0x0018
        /*0014*/ 	.byte	0x00, 0xf0, 0x11, 0x00


	//----- nvinfo : EIATTR_KPARAM_INFO
	.align		4
.L_9:
        /*0018*/ 	.byte	0x04, 0x17
        /*001a*/ 	.short	(.L_11 - .L_10)
.L_10:
        /*001c*/ 	.word	0x00000000
        /*0020*/ 	.short	0x0002
        /*0022*/ 	.short	0x0010
        /*0024*/ 	.byte	0x00, 0xf5, 0x21, 0x00


	//----- nvinfo : EIATTR_KPARAM_INFO
	.align		4
.L_11:
        /*0028*/ 	.byte	0x04, 0x17
        /*002a*/ 	.short	(.L_13 - .L_12)
.L_12:
        /*002c*/ 	.word	0x00000000
        /*0030*/ 	.short	0x0001
        /*0032*/ 	.short	0x0008
        /*0034*/ 	.byte	0x00, 0xf5, 0x21, 0x00


	//----- nvinfo : EIATTR_KPARAM_INFO
	.align		4
.L_13:
        /*0038*/ 	.byte	0x04, 0x17
        /*003a*/ 	.short	(.L_15 - .L_14)
.L_14:
        /*003c*/ 	.word	0x00000000
        /*0040*/ 	.short	0x0000
        /*0042*/ 	.short	0x0000
        /*0044*/ 	.byte	0x00, 0xf5, 0x21, 0x00


	//----- nvinfo : EIATTR_SPARSE_MMA_MASK
	.align		4
.L_15:
        /*0048*/ 	.byte	0x03, 0x50
        /*004a*/ 	.short	0x0000


	//----- nvinfo : EIATTR_MAXREG_COUNT
	.align		4
        /*004c*/ 	.byte	0x03, 0x1b
        /*004e*/ 	.short	0x00ff


	//----- nvinfo : EIATTR_NUM_BARRIERS
	.align		4
        /*0050*/ 	.byte	0x02, 0x4c
        /*0052*/ 	.byte	0x01
	.zero		1


	//----- nvinfo : EIATTR_MERCURY_ISA_VERSION
	.align		4
        /*0054*/ 	.byte	0x03, 0x5f
        /*0056*/ 	.short	0x0101


	//----- nvinfo : EIATTR_VRC_CTA_INIT_COUNT
	.align		4
        /*0058*/ 	.byte	0x02, 0x4a
	.zero		1
	.zero		1


	//----- nvinfo : EIATTR_EXIT_INSTR_OFFSETS
	.align		4
        /*005c*/ 	.byte	0x04, 0x1c
        /*005e*/ 	.short	(.L_17 - .L_16)


	//   ....[0]....
.L_16:
        /*0060*/ 	.word	0x00000620


	//   ....[1]....
        /*0064*/ 	.word	0x00000670


	//----- nvinfo : EIATTR_CBANK_PARAM_SIZE
	.align		4
.L_17:
        /*0068*/ 	.byte	0x03, 0x19
        /*006a*/ 	.short	0x001c


	//----- nvinfo : EIATTR_PARAM_CBANK
	.align		4
        /*006c*/ 	.byte	0x04, 0x0a
        /*006e*/ 	.short	(.L_19 - .L_18)
	.align		4
.L_18:
        /*0070*/ 	.word	index@(.nv.constant0._Z28matrix_multiplication_sharedPdS_S_i)
        /*0074*/ 	.short	0x0380
        /*0076*/ 	.short	0x001c


	//----- nvinfo : EIATTR_SW_WAR
	.align		4
.L_19:
        /*0078*/ 	.byte	0x04, 0x36
        /*007a*/ 	.short	(.L_21 - .L_20)
.L_20:
        /*007c*/ 	.word	0x00000008
.L_21:


//--------------------- .nv.callgraph             --------------------------
	.section	.nv.callgraph,"",@"SHT_CUDA_CALLGRAPH"
	.align	4
	.sectionentsize	8
	.align		4
        /*0000*/ 	.word	0x00000000
	.align		4
        /*0004*/ 	.word	0xffffffff
	.align		4
        /*0008*/ 	.word	0x00000000
	.align		4
        /*000c*/ 	.word	0xfffffffe
	.align		4
        /*0010*/ 	.word	0x00000000
	.align		4
        /*0014*/ 	.word	0xfffffffd
	.align		4
        /*0018*/ 	.word	0x00000000
	.align		4
        /*001c*/ 	.word	0xfffffffc


//--------------------- .text._Z28matrix_multiplication_sharedPdS_S_i --------------------------
	.section	.text._Z28matrix_multiplication_sharedPdS_S_i,"ax",@progbits
	.align	128
        .global         _Z28matrix_multiplication_sharedPdS_S_i
        .type           _Z28matrix_multiplication_sharedPdS_S_i,@function
        .size           _Z28matrix_multiplication_sharedPdS_S_i,(.L_x_3 - _Z28matrix_multiplication_sharedPdS_S_i)
        .other          _Z28matrix_multiplication_sharedPdS_S_i,@"STO_CUDA_ENTRY STV_DEFAULT"
_Z28matrix_multiplication_sharedPdS_S_i:
.text._Z28matrix_multiplication_sharedPdS_S_i:
[----:B------:R-:W-:Y:S01]  /*0000*/  LDC R1, c[0x0][0x37c] ;  /* 0x0000df00ff017b82 */ /* 0x000fe20000000800 */
[----:B------:R-:W0:Y:S01]  /*0010*/  LDCU UR6, c[0x0][0x398] ;  /* 0x00007300ff0677ac */ /* 0x000e220008000800 */
[----:B------:R-:W1:Y:S01]  /*0020*/  S2R R17, SR_TID.Y ;  /* 0x0000000000117919 */ /* 0x000e620000002200 */
[----:B------:R-:W-:Y:S01]  /*0030*/  CS2R R24, SRZ ;  /* 0x0000000000187805 */ /* 0x000fe2000001ff00 */
[----:B------:R-:W1:Y:S01]  /*0040*/  LDCU UR4, c[0x0][0x364] ;  /* 0x00006c80ff0477ac */ /* 0x000e620008000800 */
[----:B------:R-:W1:Y:S01]  /*0050*/  S2R R14, SR_CTAID.Y ;  /* 0x00000000000e7919 */ /* 0x000e620000002600 */
[----:B------:R-:W2:Y:S01]  /*0060*/  LDCU UR5, c[0x0][0x360] ;  /* 0x00006c00ff0577ac */ /* 0x000ea20008000800 */
[----:B------:R-:W2:Y:S01]  /*0070*/  S2R R15, SR_TID.X ;  /* 0x00000000000f7919 */ /* 0x000ea20000002100 */
[----:B------:R-:W3:Y:S01]  /*0080*/  LDCU.64 UR8, c[0x0][0x358] ;  /* 0x00006b00ff0877ac */ /* 0x000ee20008000a00 */
[----:B------:R-:W2:Y:S01]  /*0090*/  S2R R0, SR_CTAID.X ;  /* 0x0000000000007919 */ /* 0x000ea20000002500 */
[----:B0-----:R-:W-:-:S05]  /*00a0*/  IMAD.U32 R6, RZ, RZ, UR6 ;  /* 0x00000006ff067e24 */ /* 0x001fca000f8e00ff */
[----:B------:R-:W-:Y:S01]  /*00b0*/  ISETP.GE.AND P0, PT, R6, 0x1, PT ;  /* 0x000000010600780c */ /* 0x000fe20003f06270 */
[----:B-1----:R-:W-:Y:S02]  /*00c0*/  IMAD R14, R14, UR4, R17 ;  /* 0x000000040e0e7c24 */ /* 0x002fe4000f8e0211 */
[----:B--2---:R-:W-:-:S10]  /*00d0*/  IMAD R19, R0, UR5, R15 ;  /* 0x0000000500137c24 */ /* 0x004fd4000f8e020f */
[----:B---3--:R-:W-:Y:S05]  /*00e0*/  @!P0 BRA `(.L_x_0) ;  /* 0x0000000400448947 */ /* 0x008fea0003800000 */
[----:B------:R-:W0:Y:S01]  /*00f0*/  S2UR UR6, SR_CgaCtaId ;  /* 0x00000000000679c3 */ /* 0x000e220000008800 */
[----:B------:R-:W-:Y:S01]  /*0100*/  UMOV UR4, 0x400 ;  /* 0x0000040000047882 */ /* 0x000fe20000000000 */
[----:B------:R-:W-:Y:S01]  /*0110*/  VIADD R2, R6, 0xf ;  /* 0x0000000f06027836 */ /* 0x000fe20000000000 */
[----:B------:R-:W-:Y:S01]  /*0120*/  UIADD3 UR5, UPT, UPT, UR4, 0x800, URZ ;  /* 0x0000080004057890 */ /* 0x000fe2000fffe0ff */
[C-C-:B------:R-:W-:Y:S01]  /*0130*/  IMAD R5, R17.reuse, 0x10, R15.reuse ;  /* 0x0000001011057824 */ /* 0x140fe200078e020f */
[----:B------:R-:W-:Y:S01]  /*0140*/  CS2R R24, SRZ ;  /* 0x0000000000187805 */ /* 0x000fe2000001ff00 */
[-C--:B------:R-:W-:Y:S01]  /*0150*/  IMAD R12, R14, R6.reuse, R15 ;  /* 0x000000060e0c7224 */ /* 0x080fe200078e020f */
[----:B------:R-:W-:Y:S01]  /*0160*/  SHF.R.U32.HI R2, RZ, 0x4, R2 ;  /* 0x00000004ff027819 */ /* 0x000fe20000011602 */
[----:B------:R-:W1:Y:S01]  /*0170*/  LDC R0, c[0x0][0x398] ;  /* 0x0000e600ff007b82 */ /* 0x000e620000000800 */
[----:B------:R-:W-:-:S03]  /*0180*/  IMAD R7, R17, R6, R19 ;  /* 0x0000000611077224 */ /* 0x000fc600078e0213 */
[----:B------:R-:W-:-:S04]  /*0190*/  IMAD.MOV R13, RZ, RZ, -R2 ;  /* 0x000000ffff0d7224 */ /* 0x000fc800078e0a02 */
[----:B------:R-:W2:Y:S01]  /*01a0*/  LDC.64 R20, c[0x0][0x380] ;  /* 0x0000e000ff147b82 */ /* 0x000ea20000000a00 */
[----:B0-----:R-:W-:Y:S02]  /*01b0*/  ULEA UR4, UR6, UR4, 0x18 ;  /* 0x0000000406047291 */ /* 0x001fe4000f8ec0ff */
[----:B------:R-:W-:-:S04]  /*01c0*/  ULEA UR5, UR6, UR5, 0x18 ;  /* 0x0000000506057291 */ /* 0x000fc8000f8ec0ff */
[----:B------:R-:W-:Y:S02]  /*01d0*/  LEA R3, R5, UR4, 0x3 ;  /* 0x0000000405037c11 */ /* 0x000fe4000f8e18ff */
[----:B------:R-:W-:Y:S02]  /*01e0*/  LEA R4, R17, UR4, 0x7 ;  /* 0x0000000411047c11 */ /* 0x000fe4000f8e38ff */
[----:B------:R-:W-:Y:S02]  /*01f0*/  LEA R5, R5, UR5, 0x3 ;  /* 0x0000000505057c11 */ /* 0x000fe4000f8e18ff */
[----:B------:R-:W-:-:S07]  /*0200*/  LEA R2, R15, UR5, 0x3 ;  /* 0x000000050f027c11 */ /* 0x000fce000f8e18ff */
.L_x_1:
[----:B-1----:R-:W-:Y:S01]  /*0210*/  IMAD.MOV.U32 R6, RZ, RZ, R0 ;  /* 0x000000ffff067224 */ /* 0x002fe200078e0000 */
[----:B------:R-:W-:Y:S02]  /*0220*/  VIMNMX.U32 R11, PT, PT, R14, R15, !PT ;  /* 0x0000000f0e0b7248 */ /* 0x000fe40007fe0000 */
[----:B------:R-:W-:Y:S01]  /*0230*/  CS2R R22, SRZ ;  /* 0x0000000000167805 */ /* 0x000fe2000001ff00 */
[----:B--2---:R-:W-:Y:S01]  /*0240*/  IMAD.WIDE R28, R12, 0x8, R20 ;  /* 0x000000080c1c7825 */ /* 0x004fe200078e0214 */
[-C--:B------:R-:W-:Y:S02]  /*0250*/  ISETP.GE.U32.AND P0, PT, R17, R6.reuse, PT ;  /* 0x000000061100720c */ /* 0x080fe40003f06070 */
[-C--:B------:R-:W-:Y:S02]  /*0260*/  ISETP.GE.U32.AND P1, PT, R11, R6.reuse, PT ;  /* 0x000000060b00720c */ /* 0x080fe40003f26070 */
[----:B------:R-:W-:Y:S02]  /*0270*/  CS2R R10, SRZ ;  /* 0x00000000000a7805 */ /* 0x000fe4000001ff00 */
[----:B------:R-:W-:-:S09]  /*0280*/  ISETP.GE.OR P0, PT, R19, R6, P0 ;  /* 0x000000061300720c */ /* 0x000fd20000706670 */
[----:B------:R-:W2:Y:S04]  /*0290*/  @!P1 LDG.E.64 R22, desc[UR8][R28.64] ;  /* 0x000000081c169981 */ /* 0x000ea8000c1e1b00 */
[----:B------:R-:W0:Y:S02]  /*02a0*/  @!P0 LDC.64 R8, c[0x0][0x388] ;  /* 0x0000e200ff088b82 */ /* 0x000e240000000a00 */
[----:B0-----:R-:W-:-:S05]  /*02b0*/  @!P0 IMAD.WIDE R8, R7, 0x8, R8 ;  /* 0x0000000807088825 */ /* 0x001fca00078e0208 */
[----:B------:R-:W3:Y:S04]  /*02c0*/  @!P0 LDG.E.64 R10, desc[UR8][R8.64] ;  /* 0x00000008080a8981 */ /* 0x000ee8000c1e1b00 */
[----:B--2---:R-:W-:Y:S04]  /*02d0*/  STS.64 [R3], R22 ;  /* 0x0000001603007388 */ /* 0x004fe80000000a00 */
[----:B---3--:R-:W-:Y:S01]  /*02e0*/  STS.64 [R5], R10 ;  /* 0x0000000a05007388 */ /* 0x008fe20000000a00 */
[----:B------:R-:W-:Y:S06]  /*02f0*/  BAR.SYNC.DEFER_BLOCKING 0x0 ;  /* 0x0000000000007b1d */ /* 0x000fec0000010000 */
[----:B------:R-:W-:Y:S04]  /*0300*/  LDS.64 R22, [R2] ;  /* 0x0000000002167984 */ /* 0x000fe80000000a00 */
[----:B------:R-:W0:Y:S04]  /*0310*/  LDS.128 R8, [R4] ;  /* 0x0000000004087984 */ /* 0x000e280000000c00 */
[----:B------:R-:W1:Y:S01]  /*0320*/  LDS.64 R26, [R2+0x80] ;  /* 0x00008000021a7984 */ /* 0x000e620000000a00 */
[----:B0-----:R-:W-:-:S03]  /*0330*/  DFMA R24, R8, R22, R24 ;  /* 0x000000160818722b */ /* 0x001fc60000000018 */
[----:B------:R-:W-:Y:S05]  /*0340*/  LDS.64 R22, [R2+0x100] ;  /* 0x0001000002167984 */ /* 0x000fea0000000a00 */
[----:B-1----:R-:W-:Y:S01]  /*0350*/  DFMA R26, R26, R10, R24 ;  /* 0x0000000a1a1a722b */ /* 0x002fe20000000018 */
[----:B------:R-:W0:Y:S04]  /*0360*/  LDS.128 R8, [R4+0x10] ;  /* 0x0000100004087984 */ /* 0x000e280000000c00 */
[----:B------:R-:W1:Y:S03]  /*0370*/  LDS.64 R24, [R2+0x180] ;  /* 0x0001800002187984 */ /* 0x000e660000000a00 */
[----:B0-----:R-:W-:Y:S01]  /*0380*/  DFMA R8, R8, R22, R26 ;  /* 0x000000160808722b */ /* 0x001fe2000000001a */
[----:B------:R-:W-:Y:S04]  /*0390*/  LDS.64 R22, [R2+0x200] ;  /* 0x0002000002167984 */ /* 0x000fe80000000a00 */
[----:B------:R-:W-:Y:S03]  /*03a0*/  LDS.64 R26, [R2+0x280] ;  /* 0x00028000021a7984 */ /* 0x000fe60000000a00 */
[----:B-1----:R-:W-:-:S02]  /*03b0*/  DFMA R24, R24, R10, R8 ;  /* 0x0000000a1818722b */ /* 0x002fc40000000008 */
[----:B------:R-:W0:Y:S06]  /*03c0*/  LDS.128 R8, [R4+0x20] ;  /* 0x0000200004087984 */ /* 0x000e2c0000000c00 */
[----:B0-----:R-:W-:Y:S01]  /*03d0*/  DFMA R8, R8, R22, R24 ;  /* 0x000000160808722b */ /* 0x001fe20000000018 */
[----:B------:R-:W-:Y:S04]  /*03e0*/  LDS.64 R22, [R2+0x300] ;  /* 0x0003000002167984 */ /* 0x000fe80000000a00 */
[----:B------:R-:W-:Y:S03]  /*03f0*/  LDS.64 R24, [R2+0x380] ;  /* 0x0003800002187984 */ /* 0x000fe60000000a00 */
[----:B------:R-:W-:-:S02]  /*0400*/  DFMA R26, R26, R10, R8 ;  /* 0x0000000a1a1a722b */ /* 0x000fc40000000008 */
        /* <DEDUP_REMOVED lines=20> */
[----:B------:R-:W0:Y:S01]  /*0550*/  LDS.128 R8, [R4+0x70] ;  /* 0x0000700004087984 */ /* 0x000e220000000c00 */
[----:B------:R-:W-:Y:S01]  /*0560*/  IADD3 R13, PT, PT, R13, 0x1, RZ ;  /* 0x000000010d0d7810 */ /* 0x000fe20007ffe0ff */
[----:B------:R-:W-:Y:S03]  /*0570*/  BAR.SYNC.DEFER_BLOCKING 0x0 ;  /* 0x0000000000007b1d */ /* 0x000fe60000010000 */
[----:B------:R-:W-:Y:S01]  /*0580*/  ISETP.NE.AND P0, PT, R13, RZ, PT ;  /* 0x000000ff0d00720c */ /* 0x000fe20003f05270 */
[----:B------:R-:W-:Y:S01]  /*0590*/  VIADD R12, R12, 0x10 ;  /* 0x000000100c0c7836 */ /* 0x000fe20000000000 */
[----:B------:R-:W-:Y:S01]  /*05a0*/  IADD3 R17, PT, PT, R17, 0x10, RZ ;  /* 0x0000001011117810 */ /* 0x000fe20007ffe0ff */
[----:B------:R-:W-:Y:S02]  /*05b0*/  VIADD R15, R15, 0x10 ;  /* 0x000000100f0f7836 */ /* 0x000fe40000000000 */
[----:B------:R-:W-:Y:S01]  /*05c0*/  IMAD R7, R6, 0x10, R7 ;  /* 0x0000001006077824 */ /* 0x000fe200078e0207 */
[----:B0-----:R-:W-:-:S08]  /*05d0*/  DFMA R8, R8, R22, R26 ;  /* 0x000000160808722b */ /* 0x001fd0000000001a */
[----:B------:R-:W-:Y:S01]  /*05e0*/  DFMA R24, R24, R10, R8 ;  /* 0x0000000a1818722b */ /* 0x000fe20000000008 */
[----:B------:R-:W-:Y:S10]  /*05f0*/  @P0 BRA `(.L_x_1) ;  /* 0xfffffffc00040947 */ /* 0x000ff4000383ffff */
.L_x_0:
[----:B------:R-:W-:-:S04]  /*0600*/  VIMNMX R3, PT, PT, R14, R19, !PT ;  /* 0x000000130e037248 */ /* 0x000fc80007fe0100 */
[----:B------:R-:W-:-:S13]  /*0610*/  ISETP.GE.AND P0, PT, R3, R6, PT ;  /* 0x000000060300720c */ /* 0x000fda0003f06270 */
[----:B------:R-:W-:Y:S05]  /*0620*/  @P0 EXIT ;  /* 0x000000000000094d */ /* 0x000fea0003800000 */
[----:B------:R-:W0:Y:S01]  /*0630*/  LDC.64 R2, c[0x0][0x390] ;  /* 0x0000e400ff027b82 */ /* 0x000e220000000a00 */
[----:B------:R-:W-:-:S04]  /*0640*/  IMAD R19, R14, R6, R19 ;  /* 0x000000060e137224 */ /* 0x000fc800078e0213 */
[----:B0-----:R-:W-:-:S05]  /*0650*/  IMAD.WIDE R2, R19, 0x8, R2 ;  /* 0x0000000813027825 */ /* 0x001fca00078e0202 */
[----:B------:R-:W-:Y:S01]  /*0660*/  STG.E.64 desc[UR8][R2.64], R24 ;  /* 0x0000001802007986 */ /* 0x000fe2000c101b08 */
[----:B------:R-:W-:Y:S05]  /*0670*/  EXIT ;  /* 0x000000000000794d */ /* 0x000fea0003800000 */
.L_x_2:
[----:B------:R-:W-:-:S00]  /*0680*/  BRA `(.L_x_2) ;  /* 0xfffffffc00fc7947 */ /* 0x000fc0000383ffff */
[----:B------:R-:W-:-:S00]  /*0690*/  NOP ;  /* 0x0000000000007918 */ /* 0x000fc00000000000 */
        /* <DEDUP_REMOVED lines=14> */
.L_x_3:


//--------------------- .nv.shared._Z28matrix_multiplication_sharedPdS_S_i --------------------------
	.section	.nv.shared._Z28matrix_multiplication_sharedPdS_S_i,"aw",@nobits
	.sectionflags	@""
	.align	8
.nv.shared._Z28matrix_multiplication_sharedPdS_S_i:
	.zero		5120


//--------------------- .nv.shared.reserved.0     --------------------------
	.section	.nv.shared.reserved.0,"aw",@nobits
	.weak		__nv_reservedSMEM_offset_0_alias
	.size		__nv_reservedSMEM_offset_0_alias, 0, 64
	.other		__nv_reservedSMEM_offset_0_alias,@"STO_CUDA_RESERVED_SHARED STV_DEFAULT"
__nv_reservedSMEM_offset_0_alias:
	.zero		0
	.zero		64


//--------------------- .nv.constant0._Z28matrix_multiplication_sharedPdS_S_i --------------------------
	.section	.nv.constant0._Z28matrix_multiplication_sharedPdS_S_i,"a",@progbits
	.sectionflags	@""
	.align	4
.nv.constant0._Z28matrix_multiplication_sharedPdS_S_i:
	.zero		924


//--------------------- SYMBOLS --------------------------

	.type		.nv.reservedSmem.offset0,@object
	.size		.nv.reservedSmem.offset0,0x4
	.type		.nv.reservedSmem.cap,@object
	.size		.nv.reservedSmem.cap,0x4
